//
// Generated by NVIDIA NVVM Compiler
//
// Compiler Build ID: CL-36424714
// Cuda compilation tools, release 13.0, V13.0.88
// Based on NVVM 20.0.0
//

.version 9.0
.target sm_100
.address_size 64

	// .globl	_Z15matMultiply_GpuPiS_S_i

.visible .entry _Z15matMultiply_GpuPiS_S_i(
	.param .u64 .ptr .align 1 _Z15matMultiply_GpuPiS_S_i_param_0,
	.param .u64 .ptr .align 1 _Z15matMultiply_GpuPiS_S_i_param_1,
	.param .u64 .ptr .align 1 _Z15matMultiply_GpuPiS_S_i_param_2,
	.param .u32 _Z15matMultiply_GpuPiS_S_i_param_3
)
{
	.reg .pred 	%p<10>;
	.reg .b32 	%r<92>;
	.reg .b64 	%rd<39>;

	ld.param.u64 	%rd5, [_Z15matMultiply_GpuPiS_S_i_param_0];
	ld.param.u64 	%rd6, [_Z15matMultiply_GpuPiS_S_i_param_1];
	ld.param.u64 	%rd4, [_Z15matMultiply_GpuPiS_S_i_param_2];
	ld.param.u32 	%r28, [_Z15matMultiply_GpuPiS_S_i_param_3];
	cvta.to.global.u64 	%rd1, %rd6;
	cvta.to.global.u64 	%rd2, %rd5;
	mov.u32 	%r1, %tid.x;
	mov.u32 	%r2, %tid.y;
	max.s32 	%r29, %r1, %r2;
	setp.ge.s32 	%p1, %r29, %r28;
	@%p1 bra 	$L__BB0_12;
	cvta.to.global.u64 	%rd7, %rd4;
	mul.lo.s32 	%r3, %r28, %r1;
	add.s32 	%r31, %r3, %r2;
	mul.wide.u32 	%rd8, %r31, 4;
	add.s64 	%rd3, %rd7, %rd8;
	ld.global.u32 	%r86, [%rd3];
	add.s32 	%r32, %r28, -1;
	and.b32  	%r5, %r28, 7;
	setp.lt.u32 	%p2, %r32, 7;
	mov.b32 	%r89, 0;
	@%p2 bra 	$L__BB0_4;
	and.b32  	%r89, %r28, -8;
	neg.s32 	%r84, %r89;
	shl.b32 	%r8, %r28, 3;
	mul.wide.s32 	%rd13, %r28, 4;
	mov.u32 	%r82, %r3;
	mov.u32 	%r83, %r2;
$L__BB0_3:
	.pragma "nounroll";
	mul.wide.s32 	%rd9, %r82, 4;
	add.s64 	%rd10, %rd2, %rd9;
	ld.global.u32 	%r33, [%rd10];
	mul.wide.s32 	%rd11, %r83, 4;
	add.s64 	%rd12, %rd1, %rd11;
	ld.global.u32 	%r34, [%rd12];
	mad.lo.s32 	%r35, %r34, %r33, %r86;
	st.global.u32 	[%rd3], %r35;
	ld.global.u32 	%r36, [%rd10+4];
	add.s64 	%rd14, %rd12, %rd13;
	ld.global.u32 	%r37, [%rd14];
	mad.lo.s32 	%r38, %r37, %r36, %r35;
	st.global.u32 	[%rd3], %r38;
	ld.global.u32 	%r39, [%rd10+8];
	add.s64 	%rd15, %rd14, %rd13;
	ld.global.u32 	%r40, [%rd15];
	mad.lo.s32 	%r41, %r40, %r39, %r38;
	st.global.u32 	[%rd3], %r41;
	ld.global.u32 	%r42, [%rd10+12];
	add.s64 	%rd16, %rd15, %rd13;
	ld.global.u32 	%r43, [%rd16];
	mad.lo.s32 	%r44, %r43, %r42, %r41;
	st.global.u32 	[%rd3], %r44;
	ld.global.u32 	%r45, [%rd10+16];
	add.s64 	%rd17, %rd16, %rd13;
	ld.global.u32 	%r46, [%rd17];
	mad.lo.s32 	%r47, %r46, %r45, %r44;
	st.global.u32 	[%rd3], %r47;
	ld.global.u32 	%r48, [%rd10+20];
	add.s64 	%rd18, %rd17, %rd13;
	ld.global.u32 	%r49, [%rd18];
	mad.lo.s32 	%r50, %r49, %r48, %r47;
	st.global.u32 	[%rd3], %r50;
	ld.global.u32 	%r51, [%rd10+24];
	add.s64 	%rd19, %rd18, %rd13;
	ld.global.u32 	%r52, [%rd19];
	mad.lo.s32 	%r53, %r52, %r51, %r50;
	st.global.u32 	[%rd3], %r53;
	ld.global.u32 	%r54, [%rd10+28];
	add.s64 	%rd20, %rd19, %rd13;
	ld.global.u32 	%r55, [%rd20];
	mad.lo.s32 	%r86, %r55, %r54, %r53;
	st.global.u32 	[%rd3], %r86;
	add.s32 	%r84, %r84, 8;
	add.s32 	%r83, %r83, %r8;
	add.s32 	%r82, %r82, 8;
	setp.ne.s32 	%p3, %r84, 0;
	@%p3 bra 	$L__BB0_3;
$L__BB0_4:
	setp.eq.s32 	%p4, %r5, 0;
	@%p4 bra 	$L__BB0_12;
	and.b32  	%r19, %r28, 3;
	setp.lt.u32 	%p5, %r5, 4;
	@%p5 bra 	$L__BB0_7;
	add.s32 	%r56, %r89, %r3;
	mul.wide.s32 	%rd21, %r56, 4;
	add.s64 	%rd22, %rd2, %rd21;
	ld.global.u32 	%r57, [%rd22];
	mad.lo.s32 	%r58, %r89, %r28, %r2;
	mul.wide.s32 	%rd23, %r58, 4;
	add.s64 	%rd24, %rd1, %rd23;
	ld.global.u32 	%r59, [%rd24];
	mad.lo.s32 	%r60, %r59, %r57, %r86;
	st.global.u32 	[%rd3], %r60;
	ld.global.u32 	%r61, [%rd22+4];
	mul.wide.s32 	%rd25, %r28, 4;
	add.s64 	%rd26, %rd24, %rd25;
	ld.global.u32 	%r62, [%rd26];
	mad.lo.s32 	%r63, %r62, %r61, %r60;
	st.global.u32 	[%rd3], %r63;
	ld.global.u32 	%r64, [%rd22+8];
	add.s64 	%rd27, %rd26, %rd25;
	ld.global.u32 	%r65, [%rd27];
	mad.lo.s32 	%r66, %r65, %r64, %r63;
	st.global.u32 	[%rd3], %r66;
	ld.global.u32 	%r67, [%rd22+12];
	add.s64 	%rd28, %rd27, %rd25;
	ld.global.u32 	%r68, [%rd28];
	mad.lo.s32 	%r86, %r68, %r67, %r66;
	st.global.u32 	[%rd3], %r86;
	add.s32 	%r89, %r89, 4;
$L__BB0_7:
	setp.eq.s32 	%p6, %r19, 0;
	@%p6 bra 	$L__BB0_12;
	setp.eq.s32 	%p7, %r19, 1;
	@%p7 bra 	$L__BB0_10;
	add.s32 	%r69, %r89, %r3;
	mul.wide.s32 	%rd29, %r69, 4;
	add.s64 	%rd30, %rd2, %rd29;
	ld.global.u32 	%r70, [%rd30];
	mad.lo.s32 	%r71, %r89, %r28, %r2;
	mul.wide.s32 	%rd31, %r71, 4;
	add.s64 	%rd32, %rd1, %rd31;
	ld.global.u32 	%r72, [%rd32];
	mad.lo.s32 	%r73, %r72, %r70, %r86;
	st.global.u32 	[%rd3], %r73;
	ld.global.u32 	%r74, [%rd30+4];
	mul.wide.s32 	%rd33, %r28, 4;
	add.s64 	%rd34, %rd32, %rd33;
	ld.global.u32 	%r75, [%rd34];
	mad.lo.s32 	%r86, %r75, %r74, %r73;
	st.global.u32 	[%rd3], %r86;
	add.s32 	%r89, %r89, 2;
$L__BB0_10:
	and.b32  	%r76, %r28, 1;
	setp.eq.b32 	%p8, %r76, 1;
	not.pred 	%p9, %p8;
	@%p9 bra 	$L__BB0_12;
	add.s32 	%r77, %r89, %r3;
	mul.wide.s32 	%rd35, %r77, 4;
	add.s64 	%rd36, %rd2, %rd35;
	ld.global.u32 	%r78, [%rd36];
	mad.lo.s32 	%r79, %r89, %r28, %r2;
	mul.wide.s32 	%rd37, %r79, 4;
	add.s64 	%rd38, %rd1, %rd37;
	ld.global.u32 	%r80, [%rd38];
	mad.lo.s32 	%r81, %r80, %r78, %r86;
	st.global.u32 	[%rd3], %r81;
$L__BB0_12:
	ret;

}


// ===== COMPILED SASS (sm_100) =====

	.target	sm_100

	.elftype	@"ET_EXEC"


//--------------------- .note.nv.tkinfo           --------------------------
	.section	.note.nv.tkinfo,"",@"SHT_NOTE"
	.sectionflags	@"SHF_NOTE_NV_TKINFO"
	.tkinfo
        /*0018*/ 	.word	0x00000002
        /*0030*/ 	.string	""
        /*0030*/ 	.string	"ptxas"
        /*0030*/ 	.string	"Cuda compilation tools, release 13.0, V13.0.88"
        /*0030*/ 	.string	"Build cuda_13.0.r13.0/compiler.36424714_0"
        /*0030*/ 	.string	"-arch sm_100 -m 64 "



//--------------------- .note.nv.cuinfo           --------------------------
	.section	.note.nv.cuinfo,"",@"SHT_NOTE"
	.sectionflags	@"SHF_NOTE_NV_CUINFO"
        /*0018*/ 	.short	0x0002
        /*001a*/ 	.short	0x0064
        /*001c*/ 	.short	0x0082
	.zero		2


//--------------------- .nv.info                  --------------------------
	.section	.nv.info,"",@"SHT_CUDA_INFO"
	.align	4


	//----- nvinfo : EIATTR_REGCOUNT
	.align		4
        /*0000*/ 	.byte	0x04, 0x2f
        /*0002*/ 	.short	(.L_1 - .L_0)
	.align		4
.L_0:
        /*0004*/ 	.word	index@(_Z15matMultiply_GpuPiS_S_i)
        /*0008*/ 	.word	0x0000001c


	//----- nvinfo : EIATTR_FRAME_SIZE
	.align		4
.L_1:
        /*000c*/ 	.byte	0x04, 0x11
        /*000e*/ 	.short	(.L_3 - .L_2)
	.align		4
.L_2:
        /*0010*/ 	.word	index@(_Z15matMultiply_GpuPiS_S_i)
        /*0014*/ 	.word	0x00000000


	//----- nvinfo : EIATTR_MIN_STACK_SIZE
	.align		4
.L_3:
        /*0018*/ 	.byte	0x04, 0x12
        /*001a*/ 	.short	(.L_5 - .L_4)
	.align		4
.L_4:
        /*001c*/ 	.word	index@(_Z15matMultiply_GpuPiS_S_i)
        /*0020*/ 	.word	0x00000000
.L_5:


//--------------------- .nv.compat                --------------------------
	.section	.nv.compat,"",@"SHT_CUDA_COMPAT_INFO"
	.align	4
        /*0000*/ 	.byte	0x02, 0x09, 0x00, 0x00, 0x02, 0x02, 0x01, 0x00, 0x02, 0x05, 0x05, 0x00, 0x03, 0x07, 0x01, 0x01
        /*0010*/ 	.byte	0x02, 0x03, 0x00, 0x00, 0x02, 0x06, 0x01, 0x00, 0x04, 0x0b, 0x08, 0x00, 0x09, 0x00, 0x00, 0x00
        /*0020*/ 	.byte	0x00, 0x00, 0x00, 0x00


//--------------------- .nv.info._Z15matMultiply_GpuPiS_S_i --------------------------
	.section	.nv.info._Z15matMultiply_GpuPiS_S_i,"",@"SHT_CUDA_INFO"
	.sectionflags	@""
	.align	4


	//----- nvinfo : EIATTR_CUDA_API_VERSION
	.align		4
        /*0000*/ 	.byte	0x04, 0x37
        /*0002*/ 	.short	(.L_7 - .L_6)
.L_6:
        /*0004*/ 	.word	0x00000082


	//----- nvinfo : EIATTR_KPARAM_INFO
	.align		4
.L_7:
        /*0008*/ 	.byte	0x04, 0x17
        /*000a*/ 	.short	(.L_9 - .L_8)
.L_8:
        /*000c*/ 	.word	0x00000000
        /*0010*/ 	.short	0x0003
        /*0012*/ 	.short	0x0018
        /*0014*/ 	.byte	0x00, 0xf0, 0x11, 0x00


	//----- nvinfo : EIATTR_KPARAM_INFO
	.align		4
.L_9:
        /*0018*/ 	.byte	0x04, 0x17
        /*001a*/ 	.short	(.L_11 - .L_10)
.L_10:
        /*001c*/ 	.word	0x00000000
        /*0020*/ 	.short	0x0002
        /*0022*/ 	.short	0x0010
        /*0024*/ 	.byte	0x00, 0xf5, 0x21, 0x00


	//----- nvinfo : EIATTR_KPARAM_INFO
	.align		4
.L_11:
        /*0028*/ 	.byte	0x04, 0x17
        /*002a*/ 	.short	(.L_13 - .L_12)
.L_12:
        /*002c*/ 	.word	0x00000000
        /*0030*/ 	.short	0x0001
        /*0032*/ 	.short	0x0008
        /*0034*/ 	.byte	0x00, 0xf5, 0x21, 0x00


	//----- nvinfo : EIATTR_KPARAM_INFO
	.align		4
.L_13:
        /*0038*/ 	.byte	0x04, 0x17
        /*003a*/ 	.short	(.L_15 - .L_14)
.L_14:
        /*003c*/ 	.word	0x00000000
        /*0040*/ 	.short	0x0000
        /*0042*/ 	.short	0x0000
        /*0044*/ 	.byte	0x00, 0xf5, 0x21, 0x00


	//----- nvinfo : EIATTR_SPARSE_MMA_MASK
	.align		4
.L_15:
        /*0048*/ 	.byte	0x03, 0x50
        /*004a*/ 	.short	0x0000


	//----- nvinfo : EIATTR_MAXREG_COUNT
	.align		4
        /*004c*/ 	.byte	0x03, 0x1b
        /*004e*/ 	.short	0x00ff


	//----- nvinfo : EIATTR_MERCURY_ISA_VERSION
	.align		4
        /*0050*/ 	.byte	0x03, 0x5f
        /*0052*/ 	.short	0x0101


	//----- nvinfo : EIATTR_VRC_CTA_INIT_COUNT
	.align		4
        /*0054*/ 	.byte	0x02, 0x4a
	.zero		1
	.zero		1


	//----- nvinfo : EIATTR_EXIT_INSTR_OFFSETS
	.align		4
        /*0058*/ 	.byte	0x04, 0x1c
        /*005a*/ 	.short	(.L_17 - .L_16)


	//   ....[0]....
.L_16:
        /*005c*/ 	.word	0x00000060


	//   ....[1]....
        /*0060*/ 	.word	0x00000470


	//   ....[2]....
        /*0064*/ 	.word	0x00000660


	//   ....[3]....
        /*0068*/ 	.word	0x000007b0


	//   ....[4]....
        /*006c*/ 	.word	0x00000860


	//----- nvinfo : EIATTR_CBANK_PARAM_SIZE
	.align		4
.L_17:
        /*0070*/ 	.byte	0x03, 0x19
        /*0072*/ 	.short	0x001c


	//----- nvinfo : EIATTR_PARAM_CBANK
	.align		4
        /*0074*/ 	.byte	0x04, 0x0a
        /*0076*/ 	.short	(.L_19 - .L_18)
	.align		4
.L_18:
        /*0078*/ 	.word	index@(.nv.constant0._Z15matMultiply_GpuPiS_S_i)
        /*007c*/ 	.short	0x0380
        /*007e*/ 	.short	0x001c


	//----- nvinfo : EIATTR_SW_WAR
	.align		4
.L_19:
        /*0080*/ 	.byte	0x04, 0x36
        /*0082*/ 	.short	(.L_21 - .L_20)
.L_20:
        /*0084*/ 	.word	0x00000008
.L_21:


//--------------------- .nv.callgraph             --------------------------
	.section	.nv.callgraph,"",@"SHT_CUDA_CALLGRAPH"
	.align	4
	.sectionentsize	8
	.align		4
        /*0000*/ 	.word	0x00000000
	.align		4
        /*0004*/ 	.word	0xffffffff
	.align		4
        /*0008*/ 	.word	0x00000000
	.align		4
        /*000c*/ 	.word	0xfffffffe
	.align		4
        /*0010*/ 	.word	0x00000000
	.align		4
        /*0014*/ 	.word	0xfffffffd
	.align		4
        /*0018*/ 	.word	0x00000000
	.align		4
        /*001c*/ 	.word	0xfffffffc


//--------------------- .text._Z15matMultiply_GpuPiS_S_i --------------------------
	.section	.text._Z15matMultiply_GpuPiS_S_i,"ax",@progbits
	.align	128
        .global         _Z15matMultiply_GpuPiS_S_i
        .type           _Z15matMultiply_GpuPiS_S_i,@function
        .size           _Z15matMultiply_GpuPiS_S_i,(.L_x_5 - _Z15matMultiply_GpuPiS_S_i)
        .other          _Z15matMultiply_GpuPiS_S_i,@"STO_CUDA_ENTRY STV_DEFAULT"
_Z15matMultiply_GpuPiS_S_i:
.text._Z15matMultiply_GpuPiS_S_i:
[----:B------:R-:W-:Y:S01]  /*0000*/  LDC R1, c[0x0][0x37c] ;  /* 0x0000df00ff017b82 */ /* 0x000fe20000000800 */
[----:B------:R-:W0:Y:S07]  /*0010*/  S2R R9, SR_TID.X ;  /* 0x0000000000097919 */ /* 0x000e2e0000002100 */
[----:B------:R-:W1:Y:S01]  /*0020*/  LDC R7, c[0x0][0x398] ;  /* 0x0000e600ff077b82 */ /* 0x000e620000000800 */
[----:B------:R-:W0:Y:S02]  /*0030*/  S2R R0, SR_TID.Y ;  /* 0x0000000000007919 */ /* 0x000e240000002200 */
[----:B0-----:R-:W-:-:S04]  /*0040*/  VIMNMX R2, PT, PT, R9, R0, !PT ;  /* 0x0000000009027248 */ /* 0x001fc80007fe0100 */
[----:B-1----:R-:W-:-:S13]  /*0050*/  ISETP.GE.AND P0, PT, R2, R7, PT ;  /* 0x000000070200720c */ /* 0x002fda0003f06270 */
[----:B------:R-:W-:Y:S05]  /*0060*/  @P0 EXIT ;  /* 0x000000000000094d */ /* 0x000fea0003800000 */
[----:B------:R-:W0:Y:S01]  /*0070*/  LDC.64 R2, c[0x0][0x390] ;  /* 0x0000e400ff027b82 */ /* 0x000e220000000a00 */
[----:B------:R-:W1:Y:S01]  /*0080*/  LDCU.64 UR4, c[0x0][0x358] ;  /* 0x00006b00ff0477ac */ /* 0x000e620008000a00 */
[----:B------:R-:W-:Y:S01]  /*0090*/  IADD3 R4, PT, PT, R7, -0x1, RZ ;  /* 0xffffffff07047810 */ /* 0x000fe20007ffe0ff */
[----:B------:R-:W-:Y:S01]  /*00a0*/  IMAD R9, R9, R7, RZ ;  /* 0x0000000709097224 */ /* 0x000fe200078e02ff */
[----:B------:R-:W-:Y:S01]  /*00b0*/  LOP3.LUT R20, R7, 0x7, RZ, 0xc0, !PT ;  /* 0x0000000707147812 */ /* 0x000fe200078ec0ff */
[----:B------:R-:W-:Y:S01]  /*00c0*/  HFMA2 R6, -RZ, RZ, 0, 0 ;  /* 0x00000000ff067431 */ /* 0x000fe200000001ff */
[----:B------:R-:W-:Y:S02]  /*00d0*/  ISETP.GE.U32.AND P1, PT, R4, 0x7, PT ;  /* 0x000000070400780c */ /* 0x000fe40003f26070 */
[----:B------:R-:W-:Y:S02]  /*00e0*/  IADD3 R5, PT, PT, R9, R0, RZ ;  /* 0x0000000009057210 */ /* 0x000fe40007ffe0ff */
[----:B------:R-:W-:-:S03]  /*00f0*/  ISETP.NE.AND P0, PT, R20, RZ, PT ;  /* 0x000000ff1400720c */ /* 0x000fc60003f05270 */
[----:B0-----:R-:W-:-:S05]  /*0100*/  IMAD.WIDE.U32 R2, R5, 0x4, R2 ;  /* 0x0000000405027825 */ /* 0x001fca00078e0002 */
[----:B-1----:R0:W5:Y:S01]  /*0110*/  LDG.E R13, desc[UR4][R2.64] ;  /* 0x00000004020d7981 */ /* 0x002162000c1e1900 */
[----:B------:R-:W-:Y:S05]  /*0120*/  @!P1 BRA `(.L_x_0) ;  /* 0x0000000000d09947 */ /* 0x000fea0003800000 */
[----:B------:R-:W-:Y:S02]  /*0130*/  LOP3.LUT R6, R7, 0xfffffff8, RZ, 0xc0, !PT ;  /* 0xfffffff807067812 */ /* 0x000fe400078ec0ff */
[----:B------:R-:W-:Y:S02]  /*0140*/  MOV R11, R9 ;  /* 0x00000009000b7202 */ /* 0x000fe40000000f00 */
[----:B------:R-:W-:Y:S02]  /*0150*/  MOV R10, R0 ;  /* 0x00000000000a7202 */ /* 0x000fe40000000f00 */
[----:B------:R-:W-:-:S07]  /*0160*/  IADD3 R8, PT, PT, -R6, RZ, RZ ;  /* 0x000000ff06087210 */ /* 0x000fce0007ffe1ff */
.L_x_1:
[----:B------:R-:W1:Y:S08]  /*0170*/  LDC.64 R4, c[0x0][0x380] ;  /* 0x0000e000ff047b82 */ /* 0x000e700000000a00 */
[----:B--2---:R-:W2:Y:S01]  /*0180*/  LDC.64 R14, c[0x0][0x388] ;  /* 0x0000e200ff0e7b82 */ /* 0x004ea20000000a00 */
[----:B-1----:R-:W-:-:S05]  /*0190*/  IMAD.WIDE R4, R11, 0x4, R4 ;  /* 0x000000040b047825 */ /* 0x002fca00078e0204 */
[----:B------:R-:W3:Y:S01]  /*01a0*/  LDG.E R12, desc[UR4][R4.64] ;  /* 0x00000004040c7981 */ /* 0x000ee2000c1e1900 */
[----:B--2---:R-:W-:-:S05]  /*01b0*/  IMAD.WIDE R14, R10, 0x4, R14 ;  /* 0x000000040a0e7825 */ /* 0x004fca00078e020e */
[----:B------:R-:W3:Y:S02]  /*01c0*/  LDG.E R16, desc[UR4][R14.64] ;  /* 0x000000040e107981 */ /* 0x000ee4000c1e1900 */
[----:B---3-5:R-:W-:Y:S02]  /*01d0*/  IMAD R19, R12, R16, R13 ;  /* 0x000000100c137224 */ /* 0x028fe400078e020d */
[----:B------:R-:W-:-:S03]  /*01e0*/  IMAD.WIDE R12, R7, 0x4, R14 ;  /* 0x00000004070c7825 */ /* 0x000fc600078e020e */
[----:B------:R1:W-:Y:S04]  /*01f0*/  STG.E desc[UR4][R2.64], R19 ;  /* 0x0000001302007986 */ /* 0x0003e8000c101904 */
[----:B------:R-:W2:Y:S04]  /*0200*/  LDG.E R16, desc[UR4][R4.64+0x4] ;  /* 0x0000040404107981 */ /* 0x000ea8000c1e1900 */
[----:B------:R-:W2:Y:S02]  /*0210*/  LDG.E R17, desc[UR4][R12.64] ;  /* 0x000000040c117981 */ /* 0x000ea4000c1e1900 */
[----:B--2---:R-:W-:-:S02]  /*0220*/  IMAD R21, R16, R17, R19 ;  /* 0x0000001110157224 */ /* 0x004fc400078e0213 */
[----:B------:R-:W-:-:S03]  /*0230*/  IMAD.WIDE R16, R7, 0x4, R12 ;  /* 0x0000000407107825 */ /* 0x000fc600078e020c */
[----:B------:R2:W-:Y:S04]  /*0240*/  STG.E desc[UR4][R2.64], R21 ;  /* 0x0000001502007986 */ /* 0x0005e8000c101904 */
[----:B------:R-:W3:Y:S04]  /*0250*/  LDG.E R18, desc[UR4][R4.64+0x8] ;  /* 0x0000080404127981 */ /* 0x000ee8000c1e1900 */
[----:B------:R-:W3:Y:S01]  /*0260*/  LDG.E R22, desc[UR4][R16.64] ;  /* 0x0000000410167981 */ /* 0x000ee2000c1e1900 */
[----:B------:R-:W-:-:S04]  /*0270*/  IMAD.WIDE R14, R7, 0x4, R16 ;  /* 0x00000004070e7825 */ /* 0x000fc800078e0210 */
[----:B---3--:R-:W-:-:S05]  /*0280*/  IMAD R23, R18, R22, R21 ;  /* 0x0000001612177224 */ /* 0x008fca00078e0215 */
[----:B------:R3:W-:Y:S04]  /*0290*/  STG.E desc[UR4][R2.64], R23 ;  /* 0x0000001702007986 */ /* 0x0007e8000c101904 */
[----:B------:R-:W4:Y:S04]  /*02a0*/  LDG.E R18, desc[UR4][R4.64+0xc] ;  /* 0x00000c0404127981 */ /* 0x000f28000c1e1900 */
[----:B-1----:R-:W4:Y:S01]  /*02b0*/  LDG.E R19, desc[UR4][R14.64] ;  /* 0x000000040e137981 */ /* 0x002f22000c1e1900 */
[----:B------:R-:W-:-:S04]  /*02c0*/  IMAD.WIDE R12, R7, 0x4, R14 ;  /* 0x00000004070c7825 */ /* 0x000fc800078e020e */
[----:B----4-:R-:W-:-:S05]  /*02d0*/  IMAD R19, R18, R19, R23 ;  /* 0x0000001312137224 */ /* 0x010fca00078e0217 */
[----:B------:R1:W-:Y:S04]  /*02e0*/  STG.E desc[UR4][R2.64], R19 ;  /* 0x0000001302007986 */ /* 0x0003e8000c101904 */
[----:B------:R-:W4:Y:S04]  /*02f0*/  LDG.E R18, desc[UR4][R4.64+0x10] ;  /* 0x0000100404127981 */ /* 0x000f28000c1e1900 */
[----:B--2---:R-:W4:Y:S01]  /*0300*/  LDG.E R21, desc[UR4][R12.64] ;  /* 0x000000040c157981 */ /* 0x004f22000c1e1900 */
[----:B------:R-:W-:-:S04]  /*0310*/  IMAD.WIDE R16, R7, 0x4, R12 ;  /* 0x0000000407107825 */ /* 0x000fc800078e020c */
[----:B----4-:R-:W-:-:S05]  /*0320*/  IMAD R21, R18, R21, R19 ;  /* 0x0000001512157224 */ /* 0x010fca00078e0213 */
[----:B------:R2:W-:Y:S04]  /*0330*/  STG.E desc[UR4][R2.64], R21 ;  /* 0x0000001502007986 */ /* 0x0005e8000c101904 */
[----:B------:R-:W3:Y:S04]  /*0340*/  LDG.E R18, desc[UR4][R4.64+0x14] ;  /* 0x0000140404127981 */ /* 0x000ee8000c1e1900 */
[----:B------:R-:W3:Y:S01]  /*0350*/  LDG.E R22, desc[UR4][R16.64] ;  /* 0x0000000410167981 */ /* 0x000ee2000c1e1900 */
[----:B------:R-:W-:-:S04]  /*0360*/  IMAD.WIDE R14, R7, 0x4, R16 ;  /* 0x00000004070e7825 */ /* 0x000fc800078e0210 */
[----:B---3--:R-:W-:-:S05]  /*0370*/  IMAD R23, R18, R22, R21 ;  /* 0x0000001612177224 */ /* 0x008fca00078e0215 */
[----:B------:R2:W-:Y:S04]  /*0380*/  STG.E desc[UR4][R2.64], R23 ;  /* 0x0000001702007986 */ /* 0x0005e8000c101904 */
[----:B------:R-:W3:Y:S04]  /*0390*/  LDG.E R18, desc[UR4][R4.64+0x18] ;  /* 0x0000180404127981 */ /* 0x000ee8000c1e1900 */
[----:B-1----:R-:W3:Y:S01]  /*03a0*/  LDG.E R19, desc[UR4][R14.64] ;  /* 0x000000040e137981 */ /* 0x002ee2000c1e1900 */
[----:B------:R-:W-:Y:S01]  /*03b0*/  IADD3 R8, PT, PT, R8, 0x8, RZ ;  /* 0x0000000808087810 */ /* 0x000fe20007ffe0ff */
[----:B---3--:R-:W-:-:S02]  /*03c0*/  IMAD R25, R18, R19, R23 ;  /* 0x0000001312197224 */ /* 0x008fc400078e0217 */
[----:B------:R-:W-:-:S03]  /*03d0*/  IMAD.WIDE R18, R7, 0x4, R14 ;  /* 0x0000000407127825 */ /* 0x000fc600078e020e */
[----:B------:R2:W-:Y:S04]  /*03e0*/  STG.E desc[UR4][R2.64], R25 ;  /* 0x0000001902007986 */ /* 0x0005e8000c101904 */
[----:B------:R-:W3:Y:S04]  /*03f0*/  LDG.E R12, desc[UR4][R4.64+0x1c] ;  /* 0x00001c04040c7981 */ /* 0x000ee8000c1e1900 */
[----:B------:R-:W3:Y:S01]  /*0400*/  LDG.E R18, desc[UR4][R18.64] ;  /* 0x0000000412127981 */ /* 0x000ee2000c1e1900 */
[----:B------:R-:W-:Y:S02]  /*0410*/  ISETP.NE.AND P1, PT, R8, RZ, PT ;  /* 0x000000ff0800720c */ /* 0x000fe40003f25270 */
[----:B------:R-:W-:-:S02]  /*0420*/  IADD3 R11, PT, PT, R11, 0x8, RZ ;  /* 0x000000080b0b7810 */ /* 0x000fc40007ffe0ff */
[----:B------:R-:W-:Y:S01]  /*0430*/  LEA R10, R7, R10, 0x3 ;  /* 0x0000000a070a7211 */ /* 0x000fe200078e18ff */
[----:B---3--:R-:W-:-:S05]  /*0440*/  IMAD R13, R12, R18, R25 ;  /* 0x000000120c0d7224 */ /* 0x008fca00078e0219 */
[----:B------:R2:W-:Y:S03]  /*0450*/  STG.E desc[UR4][R2.64], R13 ;  /* 0x0000000d02007986 */ /* 0x0005e6000c101904 */
[----:B------:R-:W-:Y:S05]  /*0460*/  @P1 BRA `(.L_x_1) ;  /* 0xfffffffc00401947 */ /* 0x000fea000383ffff */
.L_x_0:
[----:B------:R-:W-:Y:S05]  /*0470*/  @!P0 EXIT ;  /* 0x000000000000894d */ /* 0x000fea0003800000 */
[----:B------:R-:W-:Y:S02]  /*0480*/  ISETP.GE.U32.AND P0, PT, R20, 0x4, PT ;  /* 0x000000041400780c */ /* 0x000fe40003f06070 */
[----:B------:R-:W-:-:S04]  /*0490*/  LOP3.LUT R16, R7, 0x3, RZ, 0xc0, !PT ;  /* 0x0000000307107812 */ /* 0x000fc800078ec0ff */
[----:B------:R-:W-:-:S07]  /*04a0*/  ISETP.NE.AND P1, PT, R16, RZ, PT ;  /* 0x000000ff1000720c */ /* 0x000fce0003f25270 */
[----:B------:R-:W-:Y:S06]  /*04b0*/  @!P0 BRA `(.L_x_2) ;  /* 0x0000000000688947 */ /* 0x000fec0003800000 */
[----:B------:R-:W1:Y:S01]  /*04c0*/  LDC.64 R4, c[0x0][0x380] ;  /* 0x0000e000ff047b82 */ /* 0x000e620000000a00 */
[----:B------:R-:W-:Y:S01]  /*04d0*/  IADD3 R15, PT, PT, R9, R6, RZ ;  /* 0x00000006090f7210 */ /* 0x000fe20007ffe0ff */
[----:B------:R-:W-:-:S06]  /*04e0*/  IMAD R17, R6, R7, R0 ;  /* 0x0000000706117224 */ /* 0x000fcc00078e0200 */
[----:B------:R-:W3:Y:S01]  /*04f0*/  LDC.64 R10, c[0x0][0x388] ;  /* 0x0000e200ff0a7b82 */ /* 0x000ee20000000a00 */
[----:B-1----:R-:W-:-:S05]  /*0500*/  IMAD.WIDE R4, R15, 0x4, R4 ;  /* 0x000000040f047825 */ /* 0x002fca00078e0204 */
[----:B------:R-:W4:Y:S01]  /*0510*/  LDG.E R8, desc[UR4][R4.64] ;  /* 0x0000000404087981 */ /* 0x000f22000c1e1900 */
[----:B---3--:R-:W-:-:S05]  /*0520*/  IMAD.WIDE R10, R17, 0x4, R10 ;  /* 0x00000004110a7825 */ /* 0x008fca00078e020a */
[----:B------:R-:W4:Y:S02]  /*0530*/  LDG.E R12, desc[UR4][R10.64] ;  /* 0x000000040a0c7981 */ /* 0x000f24000c1e1900 */
[----:B----45:R-:W-:Y:S02]  /*0540*/  IMAD R17, R8, R12, R13 ;  /* 0x0000000c08117224 */ /* 0x030fe400078e020d */
[----:B--2---:R-:W-:-:S03]  /*0550*/  IMAD.WIDE R12, R7, 0x4, R10 ;  /* 0x00000004070c7825 */ /* 0x004fc600078e020a */
[----:B------:R1:W-:Y:S04]  /*0560*/  STG.E desc[UR4][R2.64], R17 ;  /* 0x0000001102007986 */ /* 0x0003e8000c101904 */
[----:B------:R-:W2:Y:S04]  /*0570*/  LDG.E R8, desc[UR4][R4.64+0x4] ;  /* 0x0000040404087981 */ /* 0x000ea8000c1e1900 */
[----:B------:R-:W2:Y:S02]  /*0580*/  LDG.E R14, desc[UR4][R12.64] ;  /* 0x000000040c0e7981 */ /* 0x000ea4000c1e1900 */
[----:B--2---:R-:W-:-:S02]  /*0590*/  IMAD R19, R8, R14, R17 ;  /* 0x0000000e08137224 */ /* 0x004fc400078e0211 */
[----:B------:R-:W-:-:S03]  /*05a0*/  IMAD.WIDE R14, R7, 0x4, R12 ;  /* 0x00000004070e7825 */ /* 0x000fc600078e020c */
[----:B------:R1:W-:Y:S04]  /*05b0*/  STG.E desc[UR4][R2.64], R19 ;  /* 0x0000001302007986 */ /* 0x0003e8000c101904 */
[----:B------:R-:W2:Y:S04]  /*05c0*/  LDG.E R8, desc[UR4][R4.64+0x8] ;  /* 0x0000080404087981 */ /* 0x000ea8000c1e1900 */
[----:B------:R-:W2:Y:S01]  /*05d0*/  LDG.E R18, desc[UR4][R14.64] ;  /* 0x000000040e127981 */ /* 0x000ea2000c1e1900 */
[----:B------:R-:W-:-:S04]  /*05e0*/  IMAD.WIDE R10, R7, 0x4, R14 ;  /* 0x00000004070a7825 */ /* 0x000fc800078e020e */
[----:B--2---:R-:W-:-:S05]  /*05f0*/  IMAD R21, R8, R18, R19 ;  /* 0x0000001208157224 */ /* 0x004fca00078e0213 */
[----:B------:R1:W-:Y:S04]  /*0600*/  STG.E desc[UR4][R2.64], R21 ;  /* 0x0000001502007986 */ /* 0x0003e8000c101904 */
[----:B------:R-:W2:Y:S04]  /*0610*/  LDG.E R8, desc[UR4][R4.64+0xc] ;  /* 0x00000c0404087981 */ /* 0x000ea8000c1e1900 */
[----:B------:R-:W2:Y:S01]  /*0620*/  LDG.E R10, desc[UR4][R10.64] ;  /* 0x000000040a0a7981 */ /* 0x000ea2000c1e1900 */
[----:B------:R-:W-:Y:S01]  /*0630*/  IADD3 R6, PT, PT, R6, 0x4, RZ ;  /* 0x0000000406067810 */ /* 0x000fe20007ffe0ff */
[----:B--2---:R-:W-:-:S05]  /*0640*/  IMAD R13, R8, R10, R21 ;  /* 0x0000000a080d7224 */ /* 0x004fca00078e0215 */
[----:B------:R1:W-:Y:S02]  /*0650*/  STG.E desc[UR4][R2.64], R13 ;  /* 0x0000000d02007986 */ /* 0x0003e4000c101904 */
.L_x_2:
[----:B------:R-:W-:Y:S05]  /*0660*/  @!P1 EXIT ;  /* 0x000000000000994d */ /* 0x000fea0003800000 */
[----:B------:R-:W-:Y:S02]  /*0670*/  ISETP.NE.AND P0, PT, R16, 0x1, PT ;  /* 0x000000011000780c */ /* 0x000fe40003f05270 */
[----:B------:R-:W-:-:S04]  /*0680*/  LOP3.LUT R4, R7, 0x1, RZ, 0xc0, !PT ;  /* 0x0000000107047812 */ /* 0x000fc800078ec0ff */
[----:B------:R-:W-:-:S07]  /*0690*/  ISETP.NE.U32.AND P1, PT, R4, 0x1, PT ;  /* 0x000000010400780c */ /* 0x000fce0003f25070 */
[----:B------:R-:W-:Y:S06]  /*06a0*/  @!P0 BRA `(.L_x_3) ;  /* 0x0000000000408947 */ /* 0x000fec0003800000 */
[----:B------:R-:W3:Y:S01]  /*06b0*/  LDC.64 R4, c[0x0][0x380] ;  /* 0x0000e000ff047b82 */ /* 0x000ee20000000a00 */
[----:B------:R-:W-:Y:S01]  /*06c0*/  IADD3 R15, PT, PT, R9, R6, RZ ;  /* 0x00000006090f7210 */ /* 0x000fe20007ffe0ff */
[----:B-1----:R-:W-:-:S06]  /*06d0*/  IMAD R17, R6, R7, R0 ;  /* 0x0000000706117224 */ /* 0x002fcc00078e0200 */
[----:B------:R-:W1:Y:S01]  /*06e0*/  LDC.64 R10, c[0x0][0x388] ;  /* 0x0000e200ff0a7b82 */ /* 0x000e620000000a00 */
[----:B---3--:R-:W-:-:S05]  /*06f0*/  IMAD.WIDE R4, R15, 0x4, R4 ;  /* 0x000000040f047825 */ /* 0x008fca00078e0204 */
[----:B------:R-:W3:Y:S01]  /*0700*/  LDG.E R8, desc[UR4][R4.64] ;  /* 0x0000000404087981 */ /* 0x000ee2000c1e1900 */
[----:B-1----:R-:W-:-:S05]  /*0710*/  IMAD.WIDE R10, R17, 0x4, R10 ;  /* 0x00000004110a7825 */ /* 0x002fca00078e020a */
[----:B------:R-:W3:Y:S01]  /*0720*/  LDG.E R12, desc[UR4][R10.64] ;  /* 0x000000040a0c7981 */ /* 0x000ee2000c1e1900 */
[----:B------:R-:W-:-:S04]  /*0730*/  IMAD.WIDE R14, R7, 0x4, R10 ;  /* 0x00000004070e7825 */ /* 0x000fc800078e020a */
[----:B---3-5:R-:W-:-:S05]  /*0740*/  IMAD R17, R8, R12, R13 ;  /* 0x0000000c08117224 */ /* 0x028fca00078e020d */
[----:B------:R3:W-:Y:S04]  /*0750*/  STG.E desc[UR4][R2.64], R17 ;  /* 0x0000001102007986 */ /* 0x0007e8000c101904 */
[----:B------:R-:W2:Y:S04]  /*0760*/  LDG.E R8, desc[UR4][R4.64+0x4] ;  /* 0x0000040404087981 */ /* 0x000ea8000c1e1900 */
[----:B------:R-:W2:Y:S01]  /*0770*/  LDG.E R14, desc[UR4][R14.64] ;  /* 0x000000040e0e7981 */ /* 0x000ea2000c1e1900 */
[----:B------:R-:W-:Y:S01]  /*0780*/  IADD3 R6, PT, PT, R6, 0x2, RZ ;  /* 0x0000000206067810 */ /* 0x000fe20007ffe0ff */
[----:B--2---:R-:W-:-:S05]  /*0790*/  IMAD R13, R8, R14, R17 ;  /* 0x0000000e080d7224 */ /* 0x004fca00078e0211 */
[----:B------:R3:W-:Y:S02]  /*07a0*/  STG.E desc[UR4][R2.64], R13 ;  /* 0x0000000d02007986 */ /* 0x0007e4000c101904 */
.L_x_3:
[----:B------:R-:W-:Y:S05]  /*07b0*/  @P1 EXIT ;  /* 0x000000000000194d */ /* 0x000fea0003800000 */
[----:B------:R-:W4:Y:S01]  /*07c0*/  LDC.64 R4, c[0x0][0x380] ;  /* 0x0000e000ff047b82 */ /* 0x000f220000000a00 */
[----:B------:R-:W-:Y:S01]  /*07d0*/  IADD3 R9, PT, PT, R9, R6, RZ ;  /* 0x0000000609097210 */ /* 0x000fe20007ffe0ff */
[----:B------:R-:W-:-:S06]  /*07e0*/  IMAD R7, R6, R7, R0 ;  /* 0x0000000706077224 */ /* 0x000fcc00078e0200 */
[----:B------:R-:W0:Y:S01]  /*07f0*/  LDC.64 R10, c[0x0][0x388] ;  /* 0x0000e200ff0a7b82 */ /* 0x000e220000000a00 */
[----:B----4-:R-:W-:-:S06]  /*0800*/  IMAD.WIDE R4, R9, 0x4, R4 ;  /* 0x0000000409047825 */ /* 0x010fcc00078e0204 */
[----:B------:R-:W1:Y:S01]  /*0810*/  LDG.E R4, desc[UR4][R4.64] ;  /* 0x0000000404047981 */ /* 0x000e62000c1e1900 */
[----:B0-----:R-:W-:-:S06]  /*0820*/  IMAD.WIDE R6, R7, 0x4, R10 ;  /* 0x0000000407067825 */ /* 0x001fcc00078e020a */
[----:B------:R-:W1:Y:S02]  /*0830*/  LDG.E R6, desc[UR4][R6.64] ;  /* 0x0000000406067981 */ /* 0x000e64000c1e1900 */
[----:B-123-5:R-:W-:-:S05]  /*0840*/  IMAD R13, R4, R6, R13 ;  /* 0x00000006040d7224 */ /* 0x02efca00078e020d */
[----:B------:R-:W-:Y:S01]  /*0850*/  STG.E desc[UR4][R2.64], R13 ;  /* 0x0000000d02007986 */ /* 0x000fe2000c101904 */
[----:B------:R-:W-:Y:S05]  /*0860*/  EXIT ;  /* 0x000000000000794d */ /* 0x000fea0003800000 */
.L_x_4:
[----:B------:R-:W-:-:S00]  /*0870*/  BRA `(.L_x_4) ;  /* 0xfffffffc00fc7947 */ /* 0x000fc0000383ffff */
[----:B------:R-:W-:-:S00]  /*0880*/  NOP ;  /* 0x0000000000007918 */ /* 0x000fc00000000000 */
[----:B------:R-:W-:-:S00]  /*0890*/  NOP ;  /* 0x0000000000007918 */ /* 0x000fc00000000000 */
[----:B------:R-:W-:-:S00]  /*08a0*/  NOP ;  /* 0x0000000000007918 */ /* 0x000fc00000000000 */
[----:B------:R-:W-:-:S00]  /*08b0*/  NOP ;  /* 0x0000000000007918 */ /* 0x000fc00000000000 */
[----:B------:R-:W-:-:S00]  /*08c0*/  NOP ;  /* 0x0000000000007918 */ /* 0x000fc00000000000 */
[----:B------:R-:W-:-:S00]  /*08d0*/  NOP ;  /* 0x0000000000007918 */ /* 0x000fc00000000000 */
[----:B------:R-:W-:-:S00]  /*08e0*/  NOP ;  /* 0x0000000000007918 */ /* 0x000fc00000000000 */
[----:B------:R-:W-:-:S00]  /*08f0*/  NOP ;  /* 0x0000000000007918 */ /* 0x000fc00000000000 */
.L_x_5:


//--------------------- .nv.shared.reserved.0     --------------------------
	.section	.nv.shared.reserved.0,"aw",@nobits
	.weak		__nv_reservedSMEM_offset_0_alias
	.size		__nv_reservedSMEM_offset_0_alias, 0, 64
	.other		__nv_reservedSMEM_offset_0_alias,@"STO_CUDA_RESERVED_SHARED STV_DEFAULT"
__nv_reservedSMEM_offset_0_alias:
	.zero		0
	.zero		64


//--------------------- .nv.constant0._Z15matMultiply_GpuPiS_S_i --------------------------
	.section	.nv.constant0._Z15matMultiply_GpuPiS_S_i,"a",@progbits
	.sectionflags	@""
	.align	4
.nv.constant0._Z15matMultiply_GpuPiS_S_i:
	.zero		924


//--------------------- SYMBOLS --------------------------

	.type		.nv.reservedSmem.offset0,@object
	.size		.nv.reservedSmem.offset0,0x4
